//
// Generated by NVIDIA NVVM Compiler
//
// Compiler Build ID: CL-36424714
// Cuda compilation tools, release 13.0, V13.0.88
// Based on NVVM 20.0.0
//

.version 9.0
.target sm_100
.address_size 64

	// .globl	_Z17ball_query_kerneliiiffiPKfS0_Pi

.visible .entry _Z17ball_query_kerneliiiffiPKfS0_Pi(
	.param .u32 _Z17ball_query_kerneliiiffiPKfS0_Pi_param_0,
	.param .u32 _Z17ball_query_kerneliiiffiPKfS0_Pi_param_1,
	.param .u32 _Z17ball_query_kerneliiiffiPKfS0_Pi_param_2,
	.param .f32 _Z17ball_query_kerneliiiffiPKfS0_Pi_param_3,
	.param .f32 _Z17ball_query_kerneliiiffiPKfS0_Pi_param_4,
	.param .u32 _Z17ball_query_kerneliiiffiPKfS0_Pi_param_5,
	.param .u64 .ptr .align 1 _Z17ball_query_kerneliiiffiPKfS0_Pi_param_6,
	.param .u64 .ptr .align 1 _Z17ball_query_kerneliiiffiPKfS0_Pi_param_7,
	.param .u64 .ptr .align 1 _Z17ball_query_kerneliiiffiPKfS0_Pi_param_8
)
{
	.reg .pred 	%p<23>;
	.reg .b32 	%r<44>;
	.reg .b32 	%f<17>;
	.reg .b64 	%rd<28>;

	ld.param.u32 	%r27, [_Z17ball_query_kerneliiiffiPKfS0_Pi_param_0];
	ld.param.u32 	%r24, [_Z17ball_query_kerneliiiffiPKfS0_Pi_param_1];
	ld.param.u32 	%r25, [_Z17ball_query_kerneliiiffiPKfS0_Pi_param_2];
	ld.param.f32 	%f7, [_Z17ball_query_kerneliiiffiPKfS0_Pi_param_3];
	ld.param.f32 	%f8, [_Z17ball_query_kerneliiiffiPKfS0_Pi_param_4];
	ld.param.u32 	%r26, [_Z17ball_query_kerneliiiffiPKfS0_Pi_param_5];
	ld.param.u64 	%rd10, [_Z17ball_query_kerneliiiffiPKfS0_Pi_param_6];
	ld.param.u64 	%rd11, [_Z17ball_query_kerneliiiffiPKfS0_Pi_param_7];
	ld.param.u64 	%rd12, [_Z17ball_query_kerneliiiffiPKfS0_Pi_param_8];
	mov.u32 	%r1, %ctaid.y;
	mov.u32 	%r28, %ctaid.x;
	mov.u32 	%r29, %ntid.x;
	mov.u32 	%r30, %tid.x;
	mad.lo.s32 	%r2, %r28, %r29, %r30;
	setp.ge.s32 	%p1, %r1, %r27;
	setp.ge.s32 	%p2, %r2, %r25;
	or.pred  	%p3, %p1, %p2;
	@%p3 bra 	$L__BB0_21;
	cvta.to.global.u64 	%rd13, %rd10;
	cvta.to.global.u64 	%rd1, %rd11;
	cvta.to.global.u64 	%rd2, %rd12;
	mad.lo.s32 	%r3, %r25, %r1, %r2;
	mul.lo.s32 	%r31, %r3, 3;
	mul.wide.s32 	%rd14, %r31, 4;
	add.s64 	%rd3, %rd13, %rd14;
	mul.lo.s32 	%r32, %r1, %r24;
	mul.lo.s32 	%r4, %r32, 3;
	setp.lt.s32 	%p4, %r24, 1;
	@%p4 bra 	$L__BB0_21;
	mul.lo.s32 	%r34, %r26, %r3;
	mul.wide.s32 	%rd15, %r34, 4;
	add.s64 	%rd4, %rd2, %rd15;
	ld.global.nc.f32 	%f1, [%rd3];
	ld.global.nc.f32 	%f2, [%rd3+4];
	ld.global.nc.f32 	%f3, [%rd3+8];
	and.b32  	%r5, %r26, 15;
	add.s32 	%r6, %r5, -1;
	and.b32  	%r7, %r26, 7;
	add.s32 	%r8, %r7, -1;
	and.b32  	%r9, %r26, 2147483632;
	and.b32  	%r10, %r26, 3;
	neg.s32 	%r11, %r9;
	add.s64 	%rd5, %rd4, 32;
	mul.f32 	%f4, %f7, %f7;
	mul.f32 	%f5, %f8, %f8;
	cvt.s64.s32 	%rd6, %r4;
	mov.b32 	%r37, 0;
	mov.u32 	%r38, %r37;
$L__BB0_3:
	mul.lo.s32 	%r35, %r37, 3;
	cvt.u64.u32 	%rd16, %r35;
	add.s64 	%rd17, %rd6, %rd16;
	shl.b64 	%rd18, %rd17, 2;
	add.s64 	%rd19, %rd1, %rd18;
	ld.global.nc.f32 	%f9, [%rd19];
	ld.global.nc.f32 	%f10, [%rd19+4];
	ld.global.nc.f32 	%f11, [%rd19+8];
	sub.f32 	%f12, %f1, %f9;
	sub.f32 	%f13, %f2, %f10;
	mul.f32 	%f14, %f13, %f13;
	fma.rn.f32 	%f15, %f12, %f12, %f14;
	sub.f32 	%f16, %f3, %f11;
	fma.rn.f32 	%f6, %f16, %f16, %f15;
	setp.eq.f32 	%p5, %f6, 0f00000000;
	@%p5 bra 	$L__BB0_5;
	setp.ltu.f32 	%p6, %f6, %f4;
	setp.geu.f32 	%p7, %f6, %f5;
	or.pred  	%p8, %p6, %p7;
	@%p8 bra 	$L__BB0_20;
$L__BB0_5:
	setp.lt.s32 	%p9, %r26, 1;
	setp.ne.s32 	%p10, %r38, 0;
	or.pred  	%p11, %p10, %p9;
	@%p11 bra 	$L__BB0_19;
	setp.lt.u32 	%p12, %r26, 16;
	mov.b32 	%r41, 0;
	@%p12 bra 	$L__BB0_9;
	mov.u64 	%rd27, %rd5;
	mov.u32 	%r39, %r11;
$L__BB0_8:
	.pragma "nounroll";
	st.global.u32 	[%rd27+-32], %r37;
	st.global.u32 	[%rd27+-28], %r37;
	st.global.u32 	[%rd27+-24], %r37;
	st.global.u32 	[%rd27+-20], %r37;
	st.global.u32 	[%rd27+-16], %r37;
	st.global.u32 	[%rd27+-12], %r37;
	st.global.u32 	[%rd27+-8], %r37;
	st.global.u32 	[%rd27+-4], %r37;
	st.global.u32 	[%rd27], %r37;
	st.global.u32 	[%rd27+4], %r37;
	st.global.u32 	[%rd27+8], %r37;
	st.global.u32 	[%rd27+12], %r37;
	st.global.u32 	[%rd27+16], %r37;
	st.global.u32 	[%rd27+20], %r37;
	st.global.u32 	[%rd27+24], %r37;
	st.global.u32 	[%rd27+28], %r37;
	add.s32 	%r39, %r39, 16;
	add.s64 	%rd27, %rd27, 64;
	setp.ne.s32 	%p13, %r39, 0;
	mov.u32 	%r41, %r9;
	@%p13 bra 	$L__BB0_8;
$L__BB0_9:
	setp.eq.s32 	%p14, %r5, 0;
	@%p14 bra 	$L__BB0_19;
	setp.lt.u32 	%p15, %r6, 7;
	@%p15 bra 	$L__BB0_12;
	mul.wide.u32 	%rd20, %r41, 4;
	add.s64 	%rd21, %rd4, %rd20;
	st.global.u32 	[%rd21], %r37;
	st.global.u32 	[%rd21+4], %r37;
	st.global.u32 	[%rd21+8], %r37;
	st.global.u32 	[%rd21+12], %r37;
	st.global.u32 	[%rd21+16], %r37;
	st.global.u32 	[%rd21+20], %r37;
	st.global.u32 	[%rd21+24], %r37;
	st.global.u32 	[%rd21+28], %r37;
	add.s32 	%r41, %r41, 8;
$L__BB0_12:
	setp.eq.s32 	%p16, %r7, 0;
	@%p16 bra 	$L__BB0_19;
	setp.lt.u32 	%p17, %r8, 3;
	@%p17 bra 	$L__BB0_15;
	mul.wide.u32 	%rd22, %r41, 4;
	add.s64 	%rd23, %rd4, %rd22;
	st.global.u32 	[%rd23], %r37;
	st.global.u32 	[%rd23+4], %r37;
	st.global.u32 	[%rd23+8], %r37;
	st.global.u32 	[%rd23+12], %r37;
	add.s32 	%r41, %r41, 4;
$L__BB0_15:
	setp.eq.s32 	%p18, %r10, 0;
	@%p18 bra 	$L__BB0_19;
	setp.eq.s32 	%p19, %r10, 1;
	mul.wide.u32 	%rd24, %r41, 4;
	add.s64 	%rd9, %rd4, %rd24;
	st.global.u32 	[%rd9], %r37;
	@%p19 bra 	$L__BB0_19;
	setp.eq.s32 	%p20, %r10, 2;
	st.global.u32 	[%rd9+4], %r37;
	@%p20 bra 	$L__BB0_19;
	st.global.u32 	[%rd9+8], %r37;
$L__BB0_19:
	mul.wide.s32 	%rd25, %r38, 4;
	add.s64 	%rd26, %rd4, %rd25;
	st.global.u32 	[%rd26], %r37;
	add.s32 	%r38, %r38, 1;
	setp.ge.s32 	%p21, %r38, %r26;
	@%p21 bra 	$L__BB0_21;
$L__BB0_20:
	add.s32 	%r37, %r37, 1;
	setp.ne.s32 	%p22, %r37, %r24;
	@%p22 bra 	$L__BB0_3;
$L__BB0_21:
	ret;

}


// ===== COMPILED SASS (sm_100) =====

	.target	sm_100

	.elftype	@"ET_EXEC"


//--------------------- .note.nv.tkinfo           --------------------------
	.section	.note.nv.tkinfo,"",@"SHT_NOTE"
	.sectionflags	@"SHF_NOTE_NV_TKINFO"
	.tkinfo
        /*0018*/ 	.word	0x00000002
        /*0030*/ 	.string	""
        /*0030*/ 	.string	"ptxas"
        /*0030*/ 	.string	"Cuda compilation tools, release 13.0, V13.0.88"
        /*0030*/ 	.string	"Build cuda_13.0.r13.0/compiler.36424714_0"
        /*0030*/ 	.string	"-arch sm_100 -m 64 "



//--------------------- .note.nv.cuinfo           --------------------------
	.section	.note.nv.cuinfo,"",@"SHT_NOTE"
	.sectionflags	@"SHF_NOTE_NV_CUINFO"
        /*0018*/ 	.short	0x0002
        /*001a*/ 	.short	0x0064
        /*001c*/ 	.short	0x0082
	.zero		2


//--------------------- .nv.info                  --------------------------
	.section	.nv.info,"",@"SHT_CUDA_INFO"
	.align	4


	//----- nvinfo : EIATTR_REGCOUNT
	.align		4
        /*0000*/ 	.byte	0x04, 0x2f
        /*0002*/ 	.short	(.L_1 - .L_0)
	.align		4
.L_0:
        /*0004*/ 	.word	index@(_Z17ball_query_kerneliiiffiPKfS0_Pi)
        /*0008*/ 	.word	0x0000001a


	//----- nvinfo : EIATTR_FRAME_SIZE
	.align		4
.L_1:
        /*000c*/ 	.byte	0x04, 0x11
        /*000e*/ 	.short	(.L_3 - .L_2)
	.align		4
.L_2:
        /*0010*/ 	.word	index@(_Z17ball_query_kerneliiiffiPKfS0_Pi)
        /*0014*/ 	.word	0x00000000


	//----- nvinfo : EIATTR_MIN_STACK_SIZE
	.align		4
.L_3:
        /*0018*/ 	.byte	0x04, 0x12
        /*001a*/ 	.short	(.L_5 - .L_4)
	.align		4
.L_4:
        /*001c*/ 	.word	index@(_Z17ball_query_kerneliiiffiPKfS0_Pi)
        /*0020*/ 	.word	0x00000000
.L_5:


//--------------------- .nv.compat                --------------------------
	.section	.nv.compat,"",@"SHT_CUDA_COMPAT_INFO"
	.align	4
        /*0000*/ 	.byte	0x02, 0x09, 0x00, 0x00, 0x02, 0x02, 0x01, 0x00, 0x02, 0x05, 0x05, 0x00, 0x03, 0x07, 0x01, 0x01
        /*0010*/ 	.byte	0x02, 0x03, 0x00, 0x00, 0x02, 0x06, 0x01, 0x00, 0x04, 0x0b, 0x08, 0x00, 0x09, 0x00, 0x00, 0x00
        /*0020*/ 	.byte	0x00, 0x00, 0x00, 0x00


//--------------------- .nv.info._Z17ball_query_kerneliiiffiPKfS0_Pi --------------------------
	.section	.nv.info._Z17ball_query_kerneliiiffiPKfS0_Pi,"",@"SHT_CUDA_INFO"
	.sectionflags	@""
	.align	4


	//----- nvinfo : EIATTR_CUDA_API_VERSION
	.align		4
        /*0000*/ 	.byte	0x04, 0x37
        /*0002*/ 	.short	(.L_7 - .L_6)
.L_6:
        /*0004*/ 	.word	0x00000082


	//----- nvinfo : EIATTR_KPARAM_INFO
	.align		4
.L_7:
        /*0008*/ 	.byte	0x04, 0x17
        /*000a*/ 	.short	(.L_9 - .L_8)
.L_8:
        /*000c*/ 	.word	0x00000000
        /*0010*/ 	.short	0x0008
        /*0012*/ 	.short	0x0028
        /*0014*/ 	.byte	0x00, 0xf5, 0x21, 0x00


	//----- nvinfo : EIATTR_KPARAM_INFO
	.align		4
.L_9:
        /*0018*/ 	.byte	0x04, 0x17
        /*001a*/ 	.short	(.L_11 - .L_10)
.L_10:
        /*001c*/ 	.word	0x00000000
        /*0020*/ 	.short	0x0007
        /*0022*/ 	.short	0x0020
        /*0024*/ 	.byte	0x00, 0xf5, 0x21, 0x00


	//----- nvinfo : EIATTR_KPARAM_INFO
	.align		4
.L_11:
        /*0028*/ 	.byte	0x04, 0x17
        /*002a*/ 	.short	(.L_13 - .L_12)
.L_12:
        /*002c*/ 	.word	0x00000000
        /*0030*/ 	.short	0x0006
        /*0032*/ 	.short	0x0018
        /*0034*/ 	.byte	0x00, 0xf5, 0x21, 0x00


	//----- nvinfo : EIATTR_KPARAM_INFO
	.align		4
.L_13:
        /*0038*/ 	.byte	0x04, 0x17
        /*003a*/ 	.short	(.L_15 - .L_14)
.L_14:
        /*003c*/ 	.word	0x00000000
        /*0040*/ 	.short	0x0005
        /*0042*/ 	.short	0x0014
        /*0044*/ 	.byte	0x00, 0xf0, 0x11, 0x00


	//----- nvinfo : EIATTR_KPARAM_INFO
	.align		4
.L_15:
        /*0048*/ 	.byte	0x04, 0x17
        /*004a*/ 	.short	(.L_17 - .L_16)
.L_16:
        /*004c*/ 	.word	0x00000000
        /*0050*/ 	.short	0x0004
        /*0052*/ 	.short	0x0010
        /*0054*/ 	.byte	0x00, 0xf0, 0x11, 0x00


	//----- nvinfo : EIATTR_KPARAM_INFO
	.align		4
.L_17:
        /*0058*/ 	.byte	0x04, 0x17
        /*005a*/ 	.short	(.L_19 - .L_18)
.L_18:
        /*005c*/ 	.word	0x00000000
        /*0060*/ 	.short	0x0003
        /*0062*/ 	.short	0x000c
        /*0064*/ 	.byte	0x00, 0xf0, 0x11, 0x00


	//----- nvinfo : EIATTR_KPARAM_INFO
	.align		4
.L_19:
        /*0068*/ 	.byte	0x04, 0x17
        /*006a*/ 	.short	(.L_21 - .L_20)
.L_20:
        /*006c*/ 	.word	0x00000000
        /*0070*/ 	.short	0x0002
        /*0072*/ 	.short	0x0008
        /*0074*/ 	.byte	0x00, 0xf0, 0x11, 0x00


	//----- nvinfo : EIATTR_KPARAM_INFO
	.align		4
.L_21:
        /*0078*/ 	.byte	0x04, 0x17
        /*007a*/ 	.short	(.L_23 - .L_22)
.L_22:
        /*007c*/ 	.word	0x00000000
        /*0080*/ 	.short	0x0001
        /*0082*/ 	.short	0x0004
        /*0084*/ 	.byte	0x00, 0xf0, 0x11, 0x00


	//----- nvinfo : EIATTR_KPARAM_INFO
	.align		4
.L_23:
        /*0088*/ 	.byte	0x04, 0x17
        /*008a*/ 	.short	(.L_25 - .L_24)
.L_24:
        /*008c*/ 	.word	0x00000000
        /*0090*/ 	.short	0x0000
        /*0092*/ 	.short	0x0000
        /*0094*/ 	.byte	0x00, 0xf0, 0x11, 0x00


	//----- nvinfo : EIATTR_SPARSE_MMA_MASK
	.align		4
.L_25:
        /*0098*/ 	.byte	0x03, 0x50
        /*009a*/ 	.short	0x0000


	//----- nvinfo : EIATTR_MAXREG_COUNT
	.align		4
        /*009c*/ 	.byte	0x03, 0x1b
        /*009e*/ 	.short	0x00ff


	//----- nvinfo : EIATTR_MERCURY_ISA_VERSION
	.align		4
        /*00a0*/ 	.byte	0x03, 0x5f
        /*00a2*/ 	.short	0x0101


	//----- nvinfo : EIATTR_VRC_CTA_INIT_COUNT
	.align		4
        /*00a4*/ 	.byte	0x02, 0x4a
	.zero		1
	.zero		1


	//----- nvinfo : EIATTR_EXIT_INSTR_OFFSETS
	.align		4
        /*00a8*/ 	.byte	0x04, 0x1c
        /*00aa*/ 	.short	(.L_27 - .L_26)


	//   ....[0]....
.L_26:
        /*00ac*/ 	.word	0x000000a0


	//   ....[1]....
        /*00b0*/ 	.word	0x00000100


	//   ....[2]....
        /*00b4*/ 	.word	0x00000860


	//   ....[3]....
        /*00b8*/ 	.word	0x000008c0


	//----- nvinfo : EIATTR_CRS_STACK_SIZE
	.align		4
.L_27:
        /*00bc*/ 	.byte	0x04, 0x1e
        /*00be*/ 	.short	(.L_29 - .L_28)
.L_28:
        /*00c0*/ 	.word	0x00000000


	//----- nvinfo : EIATTR_CBANK_PARAM_SIZE
	.align		4
.L_29:
        /*00c4*/ 	.byte	0x03, 0x19
        /*00c6*/ 	.short	0x0030


	//----- nvinfo : EIATTR_PARAM_CBANK
	.align		4
        /*00c8*/ 	.byte	0x04, 0x0a
        /*00ca*/ 	.short	(.L_31 - .L_30)
	.align		4
.L_30:
        /*00cc*/ 	.word	index@(.nv.constant0._Z17ball_query_kerneliiiffiPKfS0_Pi)
        /*00d0*/ 	.short	0x0380
        /*00d2*/ 	.short	0x0030


	//----- nvinfo : EIATTR_SW_WAR
	.align		4
.L_31:
        /*00d4*/ 	.byte	0x04, 0x36
        /*00d6*/ 	.short	(.L_33 - .L_32)
.L_32:
        /*00d8*/ 	.word	0x00000008
.L_33:


//--------------------- .nv.callgraph             --------------------------
	.section	.nv.callgraph,"",@"SHT_CUDA_CALLGRAPH"
	.align	4
	.sectionentsize	8
	.align		4
        /*0000*/ 	.word	0x00000000
	.align		4
        /*0004*/ 	.word	0xffffffff
	.align		4
        /*0008*/ 	.word	0x00000000
	.align		4
        /*000c*/ 	.word	0xfffffffe
	.align		4
        /*0010*/ 	.word	0x00000000
	.align		4
        /*0014*/ 	.word	0xfffffffd
	.align		4
        /*0018*/ 	.word	0x00000000
	.align		4
        /*001c*/ 	.word	0xfffffffc


//--------------------- .text._Z17ball_query_kerneliiiffiPKfS0_Pi --------------------------
	.section	.text._Z17ball_query_kerneliiiffiPKfS0_Pi,"ax",@progbits
	.align	128
        .global         _Z17ball_query_kerneliiiffiPKfS0_Pi
        .type           _Z17ball_query_kerneliiiffiPKfS0_Pi,@function
        .size           _Z17ball_query_kerneliiiffiPKfS0_Pi,(.L_x_9 - _Z17ball_query_kerneliiiffiPKfS0_Pi)
        .other          _Z17ball_query_kerneliiiffiPKfS0_Pi,@"STO_CUDA_ENTRY STV_DEFAULT"
_Z17ball_query_kerneliiiffiPKfS0_Pi:
.text._Z17ball_query_kerneliiiffiPKfS0_Pi:
[----:B------:R-:W-:Y:S01]  /*0000*/  LDC R1, c[0x0][0x37c] ;  /* 0x0000df00ff017b82 */ /* 0x000fe20000000800 */
[----:B------:R-:W0:Y:S07]  /*0010*/  S2R R3, SR_TID.X ;  /* 0x0000000000037919 */ /* 0x000e2e0000002100 */
[----:B------:R-:W0:Y:S08]  /*0020*/  S2UR UR5, SR_CTAID.X ;  /* 0x00000000000579c3 */ /* 0x000e300000002500 */
[----:B------:R-:W0:Y:S08]  /*0030*/  LDC R0, c[0x0][0x360] ;  /* 0x0000d800ff007b82 */ /* 0x000e300000000800 */
[----:B------:R-:W1:Y:S08]  /*0040*/  LDC R5, c[0x0][0x388] ;  /* 0x0000e200ff057b82 */ /* 0x000e700000000800 */
[----:B------:R-:W2:Y:S08]  /*0050*/  S2UR UR4, SR_CTAID.Y ;  /* 0x00000000000479c3 */ /* 0x000eb00000002600 */
[----:B------:R-:W2:Y:S01]  /*0060*/  LDC R2, c[0x0][0x380] ;  /* 0x0000e000ff027b82 */ /* 0x000ea20000000800 */
[----:B0-----:R-:W-:-:S05]  /*0070*/  IMAD R0, R0, UR5, R3 ;  /* 0x0000000500007c24 */ /* 0x001fca000f8e0203 */
[----:B-1----:R-:W-:-:S04]  /*0080*/  ISETP.GE.AND P0, PT, R0, R5, PT ;  /* 0x000000050000720c */ /* 0x002fc80003f06270 */
[----:B--2---:R-:W-:-:S13]  /*0090*/  ISETP.LE.OR P0, PT, R2, UR4, P0 ;  /* 0x0000000402007c0c */ /* 0x004fda0008703670 */
[----:B------:R-:W-:Y:S05]  /*00a0*/  @P0 EXIT ;  /* 0x000000000000094d */ /* 0x000fea0003800000 */
[----:B------:R-:W0:Y:S01]  /*00b0*/  LDC R11, c[0x0][0x384] ;  /* 0x0000e100ff0b7b82 */ /* 0x000e220000000800 */
[----:B------:R-:W-:-:S07]  /*00c0*/  IMAD R10, R5, UR4, R0 ;  /* 0x00000004050a7c24 */ /* 0x000fce000f8e0200 */
[----:B------:R-:W1:Y:S01]  /*00d0*/  LDC.64 R6, c[0x0][0x398] ;  /* 0x0000e600ff067b82 */ /* 0x000e620000000a00 */
[C---:B0-----:R-:W-:Y:S01]  /*00e0*/  ISETP.GE.AND P0, PT, R11.reuse, 0x1, PT ;  /* 0x000000010b00780c */ /* 0x041fe20003f06270 */
[----:B------:R-:W-:-:S12]  /*00f0*/  IMAD R11, R11, UR4, RZ ;  /* 0x000000040b0b7c24 */ /* 0x000fd8000f8e02ff */
[----:B-1----:R-:W-:Y:S05]  /*0100*/  @!P0 EXIT ;  /* 0x000000000000894d */ /* 0x002fea0003800000 */
[----:B------:R-:W0:Y:S01]  /*0110*/  LDC.64 R8, c[0x0][0x390] ;  /* 0x0000e400ff087b82 */ /* 0x000e220000000a00 */
[----:B------:R-:W1:Y:S01]  /*0120*/  LDCU.64 UR4, c[0x0][0x358] ;  /* 0x00006b00ff0477ac */ /* 0x000e620008000a00 */
[----:B------:R-:W-:-:S04]  /*0130*/  IMAD R3, R10, 0x3, RZ ;  /* 0x000000030a037824 */ /* 0x000fc800078e02ff */
[----:B------:R-:W-:Y:S02]  /*0140*/  IMAD.WIDE R6, R3, 0x4, R6 ;  /* 0x0000000403067825 */ /* 0x000fe400078e0206 */
[----:B------:R-:W2:Y:S08]  /*0150*/  LDC.64 R12, c[0x0][0x3a8] ;  /* 0x0000ea00ff0c7b82 */ /* 0x000eb00000000a00 */
[----:B------:R-:W3:Y:S01]  /*0160*/  LDC R16, c[0x0][0x38c] ;  /* 0x0000e300ff107b82 */ /* 0x000ee20000000800 */
[----:B-1----:R-:W5:Y:S04]  /*0170*/  LDG.E.CONSTANT R0, desc[UR4][R6.64] ;  /* 0x0000000406007981 */ /* 0x002f68000c1e9900 */
[----:B------:R-:W5:Y:S01]  /*0180*/  LDG.E.CONSTANT R2, desc[UR4][R6.64+0x4] ;  /* 0x0000040406027981 */ /* 0x000f62000c1e9900 */
[C---:B0-----:R-:W-:Y:S01]  /*0190*/  LOP3.LUT R5, R9.reuse, 0x7, RZ, 0xc0, !PT ;  /* 0x0000000709057812 */ /* 0x041fe200078ec0ff */
[----:B------:R-:W-:Y:S01]  /*01a0*/  IMAD R15, R10, R9, RZ ;  /* 0x000000090a0f7224 */ /* 0x000fe200078e02ff */
[----:B------:R-:W-:Y:S01]  /*01b0*/  LOP3.LUT R4, R9, 0xf, RZ, 0xc0, !PT ;  /* 0x0000000f09047812 */ /* 0x000fe200078ec0ff */
[----:B------:R0:W5:Y:S01]  /*01c0*/  LDG.E.CONSTANT R3, desc[UR4][R6.64+0x8] ;  /* 0x0000080406037981 */ /* 0x000162000c1e9900 */
[----:B------:R-:W-:-:S02]  /*01d0*/  IMAD.MOV.U32 R17, RZ, RZ, RZ ;  /* 0x000000ffff117224 */ /* 0x000fc400078e00ff */
[----:B------:R-:W-:Y:S02]  /*01e0*/  VIADD R10, R5, 0xffffffff ;  /* 0xffffffff050a7836 */ /* 0x000fe40000000000 */
[----:B--2---:R-:W-:-:S03]  /*01f0*/  IMAD.WIDE R12, R15, 0x4, R12 ;  /* 0x000000040f0c7825 */ /* 0x004fc600078e020c */
[----:B------:R-:W-:Y:S01]  /*0200*/  ISETP.GE.U32.AND P2, PT, R10, 0x3, PT ;  /* 0x000000030a00780c */ /* 0x000fe20003f46070 */
[----:B------:R-:W-:Y:S02]  /*0210*/  VIADD R14, R4, 0xffffffff ;  /* 0xffffffff040e7836 */ /* 0x000fe40000000000 */
[----:B0-----:R-:W-:Y:S01]  /*0220*/  FMUL R6, R8, R8 ;  /* 0x0000000808067220 */ /* 0x001fe20000400000 */
[----:B------:R-:W-:Y:S01]  /*0230*/  LOP3.LUT R7, R9, 0x7ffffff0, RZ, 0xc0, !PT ;  /* 0x7ffffff009077812 */ /* 0x000fe200078ec0ff */
[----:B------:R-:W-:Y:S01]  /*0240*/  IMAD R10, R11, 0x3, RZ ;  /* 0x000000030b0a7824 */ /* 0x000fe200078e02ff */
[----:B------:R-:W-:Y:S01]  /*0250*/  LOP3.LUT R8, R9, 0x3, RZ, 0xc0, !PT ;  /* 0x0000000309087812 */ /* 0x000fe200078ec0ff */
[----:B------:R-:W-:Y:S01]  /*0260*/  HFMA2 R11, -RZ, RZ, 0, 0 ;  /* 0x00000000ff0b7431 */ /* 0x000fe200000001ff */
[----:B------:R-:W-:Y:S01]  /*0270*/  IADD3 R9, P0, PT, R12, 0x20, RZ ;  /* 0x000000200c097810 */ /* 0x000fe20007f1e0ff */
[----:B---3--:R-:W-:Y:S01]  /*0280*/  FMUL R16, R16, R16 ;  /* 0x0000001010107220 */ /* 0x008fe20000400000 */
[----:B------:R-:W-:Y:S01]  /*0290*/  ISETP.GE.U32.AND P1, PT, R14, 0x7, PT ;  /* 0x000000070e00780c */ /* 0x000fe20003f26070 */
[----:B------:R-:W-:Y:S01]  /*02a0*/  IMAD.MOV R18, RZ, RZ, -R7 ;  /* 0x000000ffff127224 */ /* 0x000fe200078e0a07 */
[----:B------:R-:W-:-:S11]  /*02b0*/  IADD3.X R19, PT, PT, RZ, R13, RZ, P0, !PT ;  /* 0x0000000dff137210 */ /* 0x000fd600007fe4ff */
.L_x_7:
[----:B------:R-:W0:Y:S01]  /*02c0*/  LDC.64 R14, c[0x0][0x3a0] ;  /* 0x0000e800ff0e7b82 */ /* 0x000e220000000a00 */
[----:B------:R-:W-:-:S05]  /*02d0*/  IMAD R21, R11, 0x3, RZ ;  /* 0x000000030b157824 */ /* 0x000fca00078e02ff */
[----:B------:R-:W-:-:S04]  /*02e0*/  IADD3 R20, P0, PT, R21, R10, RZ ;  /* 0x0000000a15147210 */ /* 0x000fc80007f1e0ff */
[----:B------:R-:W-:Y:S02]  /*02f0*/  LEA.HI.X.SX32 R21, R10, RZ, 0x1, P0 ;  /* 0x000000ff0a157211 */ /* 0x000fe400000f0eff */
[----:B0-----:R-:W-:-:S04]  /*0300*/  LEA R14, P0, R20, R14, 0x2 ;  /* 0x0000000e140e7211 */ /* 0x001fc800078010ff */
[----:B------:R-:W-:-:S05]  /*0310*/  LEA.HI.X R15, R20, R15, R21, 0x2, P0 ;  /* 0x0000000f140f7211 */ /* 0x000fca00000f1415 */
[----:B------:R-:W2:Y:S04]  /*0320*/  LDG.E.CONSTANT R23, desc[UR4][R14.64+0x4] ;  /* 0x000004040e177981 */ /* 0x000ea8000c1e9900 */
[----:B------:R-:W3:Y:S04]  /*0330*/  LDG.E.CONSTANT R21, desc[UR4][R14.64] ;  /* 0x000000040e157981 */ /* 0x000ee8000c1e9900 */
[----:B------:R-:W4:Y:S01]  /*0340*/  LDG.E.CONSTANT R20, desc[UR4][R14.64+0x8] ;  /* 0x000008040e147981 */ /* 0x000f22000c1e9900 */
[----:B------:R-:W-:Y:S01]  /*0350*/  BSSY.RECONVERGENT B0, `(.L_x_0) ;  /* 0x0000052000007945 */ /* 0x000fe20003800200 */
[----:B--2--5:R-:W-:Y:S01]  /*0360*/  FADD R23, R2, -R23 ;  /* 0x8000001702177221 */ /* 0x024fe20000000000 */
[----:B---3--:R-:W-:-:S03]  /*0370*/  FADD R21, R0, -R21 ;  /* 0x8000001500157221 */ /* 0x008fc60000000000 */
[----:B------:R-:W-:Y:S01]  /*0380*/  FMUL R22, R23, R23 ;  /* 0x0000001717167220 */ /* 0x000fe20000400000 */
[----:B----4-:R-:W-:-:S03]  /*0390*/  FADD R23, R3, -R20 ;  /* 0x8000001403177221 */ /* 0x010fc60000000000 */
[----:B------:R-:W-:-:S04]  /*03a0*/  FFMA R22, R21, R21, R22 ;  /* 0x0000001515167223 */ /* 0x000fc80000000016 */
[----:B------:R-:W-:-:S05]  /*03b0*/  FFMA R23, R23, R23, R22 ;  /* 0x0000001717177223 */ /* 0x000fca0000000016 */
[C---:B------:R-:W-:Y:S02]  /*03c0*/  FSETP.GEU.AND P0, PT, R23.reuse, R6, PT ;  /* 0x000000061700720b */ /* 0x040fe40003f0e000 */
[C---:B------:R-:W-:Y:S02]  /*03d0*/  FSETP.NEU.AND P3, PT, R23.reuse, RZ, PT ;  /* 0x000000ff1700720b */ /* 0x040fe40003f6d000 */
[----:B------:R-:W-:-:S13]  /*03e0*/  FSETP.LTU.OR P0, PT, R23, R16, P0 ;  /* 0x000000101700720b */ /* 0x000fda0000709400 */
[----:B------:R-:W-:Y:S05]  /*03f0*/  @P0 BRA P3, `(.L_x_1) ;  /* 0x00000004001c0947 */ /* 0x000fea0001800000 */
[----:B------:R-:W0:Y:S01]  /*0400*/  LDC R20, c[0x0][0x394] ;  /* 0x0000e500ff147b82 */ /* 0x000e220000000800 */
[----:B------:R-:W-:Y:S01]  /*0410*/  BSSY.RECONVERGENT B1, `(.L_x_2) ;  /* 0x0000040000017945 */ /* 0x000fe20003800200 */
[----:B0-----:R-:W-:-:S04]  /*0420*/  ISETP.GE.AND P0, PT, R20, 0x1, PT ;  /* 0x000000011400780c */ /* 0x001fc80003f06270 */
[----:B------:R-:W-:-:S13]  /*0430*/  ISETP.NE.OR P0, PT, R17, RZ, !P0 ;  /* 0x000000ff1100720c */ /* 0x000fda0004705670 */
[----:B------:R-:W-:Y:S05]  /*0440*/  @P0 BRA `(.L_x_3) ;  /* 0x0000000000f00947 */ /* 0x000fea0003800000 */
[----:B------:R-:W-:Y:S01]  /*0450*/  ISETP.GE.U32.AND P0, PT, R20, 0x10, PT ;  /* 0x000000101400780c */ /* 0x000fe20003f06070 */
[----:B------:R-:W-:-:S12]  /*0460*/  IMAD.MOV.U32 R21, RZ, RZ, RZ ;  /* 0x000000ffff157224 */ /* 0x000fd800078e00ff */
[----:B------:R-:W-:Y:S05]  /*0470*/  @!P0 BRA `(.L_x_4) ;  /* 0x00000000006c8947 */ /* 0x000fea0003800000 */
[----:B------:R-:W-:Y:S01]  /*0480*/  IMAD.MOV.U32 R22, RZ, RZ, R9 ;  /* 0x000000ffff167224 */ /* 0x000fe200078e0009 */
[----:B------:R-:W-:Y:S01]  /*0490*/  MOV R23, R19 ;  /* 0x0000001300177202 */ /* 0x000fe20000000f00 */
[----:B------:R-:W-:-:S07]  /*04a0*/  IMAD.MOV.U32 R21, RZ, RZ, R18 ;  /* 0x000000ffff157224 */ /* 0x000fce00078e0012 */
.L_x_5:
[----:B0-----:R-:W-:Y:S01]  /*04b0*/  IMAD.MOV.U32 R14, RZ, RZ, R22 ;  /* 0x000000ffff0e7224 */ /* 0x001fe200078e0016 */
[----:B------:R-:W-:Y:S01]  /*04c0*/  MOV R15, R23 ;  /* 0x00000017000f7202 */ /* 0x000fe20000000f00 */
[----:B------:R-:W-:-:S03]  /*04d0*/  VIADD R21, R21, 0x10 ;  /* 0x0000001015157836 */ /* 0x000fc60000000000 */
[----:B------:R-:W-:Y:S01]  /*04e0*/  IADD3 R22, P3, PT, R14, 0x40, RZ ;  /* 0x000000400e167810 */ /* 0x000fe20007f7e0ff */
[----:B------:R0:W-:Y:S01]  /*04f0*/  STG.E desc[UR4][R14.64+-0x20], R11 ;  /* 0xffffe00b0e007986 */ /* 0x0001e2000c101904 */
[----:B------:R-:W-:-:S03]  /*0500*/  ISETP.NE.AND P0, PT, R21, RZ, PT ;  /* 0x000000ff1500720c */ /* 0x000fc60003f05270 */
[----:B------:R0:W-:Y:S01]  /*0510*/  STG.E desc[UR4][R14.64+-0x1c], R11 ;  /* 0xffffe40b0e007986 */ /* 0x0001e2000c101904 */
[----:B------:R-:W-:-:S03]  /*0520*/  IMAD.X R23, RZ, RZ, R15, P3 ;  /* 0x000000ffff177224 */ /* 0x000fc600018e060f */
[----:B------:R0:W-:Y:S04]  /*0530*/  STG.E desc[UR4][R14.64+-0x18], R11 ;  /* 0xffffe80b0e007986 */ /* 0x0001e8000c101904 */
        /* <DEDUP_REMOVED lines=12> */
[----:B------:R0:W-:Y:S01]  /*0600*/  STG.E desc[UR4][R14.64+0x1c], R11 ;  /* 0x00001c0b0e007986 */ /* 0x0001e2000c101904 */
[----:B------:R-:W-:Y:S05]  /*0610*/  @P0 BRA `(.L_x_5) ;  /* 0xfffffffc00a40947 */ /* 0x000fea000383ffff */
[----:B------:R-:W-:-:S07]  /*0620*/  MOV R21, R7 ;  /* 0x0000000700157202 */ /* 0x000fce0000000f00 */
.L_x_4:
[----:B------:R-:W-:-:S13]  /*0630*/  ISETP.NE.AND P0, PT, R4, RZ, PT ;  /* 0x000000ff0400720c */ /* 0x000fda0003f05270 */
[----:B------:R-:W-:Y:S05]  /*0640*/  @!P0 BRA `(.L_x_3) ;  /* 0x0000000000708947 */ /* 0x000fea0003800000 */
[----:B------:R-:W-:Y:S01]  /*0650*/  ISETP.NE.AND P0, PT, R5, RZ, PT ;  /* 0x000000ff0500720c */ /* 0x000fe20003f05270 */
[----:B------:R-:W-:-:S12]  /*0660*/  @!P1 BRA `(.L_x_6) ;  /* 0x0000000000289947 */ /* 0x000fd80003800000 */
[----:B0-----:R-:W-:-:S04]  /*0670*/  IMAD.WIDE.U32 R14, R21, 0x4, R12 ;  /* 0x00000004150e7825 */ /* 0x001fc800078e000c */
[----:B------:R-:W-:Y:S01]  /*0680*/  VIADD R21, R21, 0x8 ;  /* 0x0000000815157836 */ /* 0x000fe20000000000 */
[----:B------:R1:W-:Y:S04]  /*0690*/  STG.E desc[UR4][R14.64], R11 ;  /* 0x0000000b0e007986 */ /* 0x0003e8000c101904 */
[----:B------:R1:W-:Y:S04]  /*06a0*/  STG.E desc[UR4][R14.64+0x4], R11 ;  /* 0x0000040b0e007986 */ /* 0x0003e8000c101904 */
[----:B------:R1:W-:Y:S04]  /*06b0*/  STG.E desc[UR4][R14.64+0x8], R11 ;  /* 0x0000080b0e007986 */ /* 0x0003e8000c101904 */
[----:B------:R1:W-:Y:S04]  /*06c0*/  STG.E desc[UR4][R14.64+0xc], R11 ;  /* 0x00000c0b0e007986 */ /* 0x0003e8000c101904 */
[----:B------:R1:W-:Y:S04]  /*06d0*/  STG.E desc[UR4][R14.64+0x10], R11 ;  /* 0x0000100b0e007986 */ /* 0x0003e8000c101904 */
[----:B------:R1:W-:Y:S04]  /*06e0*/  STG.E desc[UR4][R14.64+0x14], R11 ;  /* 0x0000140b0e007986 */ /* 0x0003e8000c101904 */
[----:B------:R1:W-:Y:S04]  /*06f0*/  STG.E desc[UR4][R14.64+0x18], R11 ;  /* 0x0000180b0e007986 */ /* 0x0003e8000c101904 */
[----:B------:R1:W-:Y:S02]  /*0700*/  STG.E desc[UR4][R14.64+0x1c], R11 ;  /* 0x00001c0b0e007986 */ /* 0x0003e4000c101904 */
.L_x_6:
[----:B------:R-:W-:Y:S05]  /*0710*/  @!P0 BRA `(.L_x_3) ;  /* 0x00000000003c8947 */ /* 0x000fea0003800000 */
[C---:B01----:R-:W-:Y:S01]  /*0720*/  @P2 IMAD.WIDE.U32 R14, R21.reuse, 0x4, R12 ;  /* 0x00000004150e2825 */ /* 0x043fe200078e000c */
[----:B------:R-:W-:Y:S02]  /*0730*/  ISETP.NE.AND P0, PT, R8, RZ, PT ;  /* 0x000000ff0800720c */ /* 0x000fe40003f05270 */
[----:B------:R-:W-:Y:S02]  /*0740*/  @P2 IADD3 R21, PT, PT, R21, 0x4, RZ ;  /* 0x0000000415152810 */ /* 0x000fe40007ffe0ff */
[----:B------:R2:W-:Y:S04]  /*0750*/  @P2 STG.E desc[UR4][R14.64], R11 ;  /* 0x0000000b0e002986 */ /* 0x0005e8000c101904 */
[----:B------:R2:W-:Y:S04]  /*0760*/  @P2 STG.E desc[UR4][R14.64+0x4], R11 ;  /* 0x0000040b0e002986 */ /* 0x0005e8000c101904 */
[----:B------:R2:W-:Y:S04]  /*0770*/  @P2 STG.E desc[UR4][R14.64+0x8], R11 ;  /* 0x0000080b0e002986 */ /* 0x0005e8000c101904 */
[----:B------:R2:W-:Y:S01]  /*0780*/  @P2 STG.E desc[UR4][R14.64+0xc], R11 ;  /* 0x00000c0b0e002986 */ /* 0x0005e2000c101904 */
[----:B------:R-:W-:Y:S05]  /*0790*/  @!P0 BRA `(.L_x_3) ;  /* 0x00000000001c8947 */ /* 0x000fea0003800000 */
[----:B--2---:R-:W-:Y:S01]  /*07a0*/  IMAD.WIDE.U32 R14, R21, 0x4, R12 ;  /* 0x00000004150e7825 */ /* 0x004fe200078e000c */
[----:B------:R-:W-:-:S04]  /*07b0*/  ISETP.NE.AND P0, PT, R8, 0x1, PT ;  /* 0x000000010800780c */ /* 0x000fc80003f05270 */
[----:B------:R3:W-:Y:S09]  /*07c0*/  STG.E desc[UR4][R14.64], R11 ;  /* 0x0000000b0e007986 */ /* 0x0007f2000c101904 */
[----:B------:R-:W-:Y:S05]  /*07d0*/  @!P0 BRA `(.L_x_3) ;  /* 0x00000000000c8947 */ /* 0x000fea0003800000 */
[----:B------:R-:W-:Y:S01]  /*07e0*/  ISETP.NE.AND P0, PT, R8, 0x2, PT ;  /* 0x000000020800780c */ /* 0x000fe20003f05270 */
[----:B------:R4:W-:-:S12]  /*07f0*/  STG.E desc[UR4][R14.64+0x4], R11 ;  /* 0x0000040b0e007986 */ /* 0x0009d8000c101904 */
[----:B------:R4:W-:Y:S02]  /*0800*/  @P0 STG.E desc[UR4][R14.64+0x8], R11 ;  /* 0x0000080b0e000986 */ /* 0x0009e4000c101904 */
.L_x_3:
[----:B------:R-:W-:Y:S05]  /*0810*/  BSYNC.RECONVERGENT B1 ;  /* 0x0000000000017941 */ /* 0x000fea0003800200 */
.L_x_2:
[----:B01234-:R-:W-:-:S04]  /*0820*/  IMAD.WIDE R14, R17, 0x4, R12 ;  /* 0x00000004110e7825 */ /* 0x01ffc800078e020c */
[----:B------:R-:W-:Y:S01]  /*0830*/  VIADD R17, R17, 0x1 ;  /* 0x0000000111117836 */ /* 0x000fe20000000000 */
[----:B------:R0:W-:Y:S04]  /*0840*/  STG.E desc[UR4][R14.64], R11 ;  /* 0x0000000b0e007986 */ /* 0x0001e8000c101904 */
[----:B------:R-:W-:-:S13]  /*0850*/  ISETP.GE.AND P0, PT, R17, R20, PT ;  /* 0x000000141100720c */ /* 0x000fda0003f06270 */
[----:B0-----:R-:W-:Y:S05]  /*0860*/  @P0 EXIT ;  /* 0x000000000000094d */ /* 0x001fea0003800000 */
.L_x_1:
[----:B------:R-:W-:Y:S05]  /*0870*/  BSYNC.RECONVERGENT B0 ;  /* 0x0000000000007941 */ /* 0x000fea0003800200 */
.L_x_0:
[----:B------:R-:W0:Y:S01]  /*0880*/  LDCU UR6, c[0x0][0x384] ;  /* 0x00007080ff0677ac */ /* 0x000e220008000800 */
[----:B------:R-:W-:-:S04]  /*0890*/  IADD3 R11, PT, PT, R11, 0x1, RZ ;  /* 0x000000010b0b7810 */ /* 0x000fc80007ffe0ff */
[----:B0-----:R-:W-:-:S13]  /*08a0*/  ISETP.NE.AND P0, PT, R11, UR6, PT ;  /* 0x000000060b007c0c */ /* 0x001fda000bf05270 */
[----:B------:R-:W-:Y:S05]  /*08b0*/  @P0 BRA `(.L_x_7) ;  /* 0xfffffff800800947 */ /* 0x000fea000383ffff */
[----:B------:R-:W-:Y:S05]  /*08c0*/  EXIT ;  /* 0x000000000000794d */ /* 0x000fea0003800000 */
.L_x_8:
[----:B------:R-:W-:-:S00]  /*08d0*/  BRA `(.L_x_8) ;  /* 0xfffffffc00fc7947 */ /* 0x000fc0000383ffff */
[----:B------:R-:W-:-:S00]  /*08e0*/  NOP ;  /* 0x0000000000007918 */ /* 0x000fc00000000000 */
        /* <DEDUP_REMOVED lines=9> */
.L_x_9:


//--------------------- .nv.shared.reserved.0     --------------------------
	.section	.nv.shared.reserved.0,"aw",@nobits
	.weak		__nv_reservedSMEM_offset_0_alias
	.size		__nv_reservedSMEM_offset_0_alias, 0, 64
	.other		__nv_reservedSMEM_offset_0_alias,@"STO_CUDA_RESERVED_SHARED STV_DEFAULT"
__nv_reservedSMEM_offset_0_alias:
	.zero		0
	.zero		64


//--------------------- .nv.constant0._Z17ball_query_kerneliiiffiPKfS0_Pi --------------------------
	.section	.nv.constant0._Z17ball_query_kerneliiiffiPKfS0_Pi,"a",@progbits
	.sectionflags	@""
	.align	4
.nv.constant0._Z17ball_query_kerneliiiffiPKfS0_Pi:
	.zero		944


//--------------------- SYMBOLS --------------------------

	.type		.nv.reservedSmem.offset0,@object
	.size		.nv.reservedSmem.offset0,0x4
